//
// Generated by NVIDIA NVVM Compiler
//
// Compiler Build ID: CL-36424714
// Cuda compilation tools, release 13.0, V13.0.88
// Based on NVVM 20.0.0
//

.version 9.0
.target sm_100
.address_size 64

	// .globl	_Z26fused_swish_and_mul_kernelPfPKffii

.visible .entry _Z26fused_swish_and_mul_kernelPfPKffii(
	.param .u64 .ptr .align 1 _Z26fused_swish_and_mul_kernelPfPKffii_param_0,
	.param .u64 .ptr .align 1 _Z26fused_swish_and_mul_kernelPfPKffii_param_1,
	.param .f32 _Z26fused_swish_and_mul_kernelPfPKffii_param_2,
	.param .u32 _Z26fused_swish_and_mul_kernelPfPKffii_param_3,
	.param .u32 _Z26fused_swish_and_mul_kernelPfPKffii_param_4
)
{
	.reg .pred 	%p<2>;
	.reg .b32 	%r<14>;
	.reg .b32 	%f<21>;
	.reg .b64 	%rd<11>;

	ld.param.u64 	%rd1, [_Z26fused_swish_and_mul_kernelPfPKffii_param_0];
	ld.param.u64 	%rd2, [_Z26fused_swish_and_mul_kernelPfPKffii_param_1];
	ld.param.f32 	%f1, [_Z26fused_swish_and_mul_kernelPfPKffii_param_2];
	ld.param.u32 	%r2, [_Z26fused_swish_and_mul_kernelPfPKffii_param_3];
	ld.param.u32 	%r3, [_Z26fused_swish_and_mul_kernelPfPKffii_param_4];
	mov.u32 	%r4, %ctaid.x;
	mov.u32 	%r5, %ntid.x;
	mov.u32 	%r6, %tid.x;
	mad.lo.s32 	%r1, %r4, %r5, %r6;
	setp.ge.s32 	%p1, %r1, %r3;
	@%p1 bra 	$L__BB0_2;
	cvta.to.global.u64 	%rd3, %rd2;
	cvta.to.global.u64 	%rd4, %rd1;
	div.s32 	%r7, %r1, %r2;
	mul.lo.s32 	%r8, %r7, %r2;
	sub.s32 	%r9, %r1, %r8;
	shl.b32 	%r10, %r8, 1;
	add.s32 	%r11, %r9, %r10;
	mul.wide.s32 	%rd5, %r11, 4;
	add.s64 	%rd6, %rd3, %rd5;
	ld.global.f32 	%f2, [%rd6];
	mul.wide.s32 	%rd7, %r2, 4;
	add.s64 	%rd8, %rd6, %rd7;
	ld.global.f32 	%f3, [%rd8];
	neg.f32 	%f4, %f2;
	mul.f32 	%f5, %f1, %f4;
	fma.rn.f32 	%f6, %f5, 0f3BBB989D, 0f3F000000;
	cvt.sat.f32.f32 	%f7, %f6;
	mov.f32 	%f8, 0f4B400001;
	mov.f32 	%f9, 0f437C0000;
	fma.rm.f32 	%f10, %f7, %f9, %f8;
	add.f32 	%f11, %f10, 0fCB40007F;
	neg.f32 	%f12, %f11;
	fma.rn.f32 	%f13, %f5, 0f3FB8AA3B, %f12;
	fma.rn.f32 	%f14, %f5, 0f32A57060, %f13;
	mov.b32 	%r12, %f10;
	shl.b32 	%r13, %r12, 23;
	mov.b32 	%f15, %r13;
	ex2.approx.ftz.f32 	%f16, %f14;
	fma.rn.f32 	%f17, %f16, %f15, 0f3F800000;
	rcp.rn.f32 	%f18, %f17;
	mul.f32 	%f19, %f2, %f18;
	mul.f32 	%f20, %f3, %f19;
	mul.wide.s32 	%rd9, %r1, 4;
	add.s64 	%rd10, %rd4, %rd9;
	st.global.f32 	[%rd10], %f20;
$L__BB0_2:
	ret;

}
	// .globl	_Z35fused_swish_and_mul_backward_kernelPfPKfS1_fii
.visible .entry _Z35fused_swish_and_mul_backward_kernelPfPKfS1_fii(
	.param .u64 .ptr .align 1 _Z35fused_swish_and_mul_backward_kernelPfPKfS1_fii_param_0,
	.param .u64 .ptr .align 1 _Z35fused_swish_and_mul_backward_kernelPfPKfS1_fii_param_1,
	.param .u64 .ptr .align 1 _Z35fused_swish_and_mul_backward_kernelPfPKfS1_fii_param_2,
	.param .f32 _Z35fused_swish_and_mul_backward_kernelPfPKfS1_fii_param_3,
	.param .u32 _Z35fused_swish_and_mul_backward_kernelPfPKfS1_fii_param_4,
	.param .u32 _Z35fused_swish_and_mul_backward_kernelPfPKfS1_fii_param_5
)
{
	.reg .pred 	%p<2>;
	.reg .b32 	%r<14>;
	.reg .b32 	%f<28>;
	.reg .b64 	%rd<15>;

	ld.param.u64 	%rd1, [_Z35fused_swish_and_mul_backward_kernelPfPKfS1_fii_param_0];
	ld.param.u64 	%rd2, [_Z35fused_swish_and_mul_backward_kernelPfPKfS1_fii_param_1];
	ld.param.u64 	%rd3, [_Z35fused_swish_and_mul_backward_kernelPfPKfS1_fii_param_2];
	ld.param.f32 	%f1, [_Z35fused_swish_and_mul_backward_kernelPfPKfS1_fii_param_3];
	ld.param.u32 	%r2, [_Z35fused_swish_and_mul_backward_kernelPfPKfS1_fii_param_4];
	ld.param.u32 	%r3, [_Z35fused_swish_and_mul_backward_kernelPfPKfS1_fii_param_5];
	mov.u32 	%r4, %ctaid.x;
	mov.u32 	%r5, %ntid.x;
	mov.u32 	%r6, %tid.x;
	mad.lo.s32 	%r1, %r4, %r5, %r6;
	setp.ge.s32 	%p1, %r1, %r3;
	@%p1 bra 	$L__BB1_2;
	cvta.to.global.u64 	%rd4, %rd3;
	cvta.to.global.u64 	%rd5, %rd2;
	cvta.to.global.u64 	%rd6, %rd1;
	div.s32 	%r7, %r1, %r2;
	mul.lo.s32 	%r8, %r7, %r2;
	sub.s32 	%r9, %r1, %r8;
	shl.b32 	%r10, %r8, 1;
	add.s32 	%r11, %r9, %r10;
	mul.wide.s32 	%rd7, %r11, 4;
	add.s64 	%rd8, %rd4, %rd7;
	ld.global.f32 	%f2, [%rd8];
	mul.wide.s32 	%rd9, %r2, 4;
	add.s64 	%rd10, %rd8, %rd9;
	ld.global.f32 	%f3, [%rd10];
	mul.wide.s32 	%rd11, %r1, 4;
	add.s64 	%rd12, %rd5, %rd11;
	ld.global.f32 	%f4, [%rd12];
	neg.f32 	%f5, %f2;
	mul.f32 	%f6, %f1, %f5;
	fma.rn.f32 	%f7, %f6, 0f3BBB989D, 0f3F000000;
	cvt.sat.f32.f32 	%f8, %f7;
	mov.f32 	%f9, 0f4B400001;
	mov.f32 	%f10, 0f437C0000;
	fma.rm.f32 	%f11, %f8, %f10, %f9;
	add.f32 	%f12, %f11, 0fCB40007F;
	neg.f32 	%f13, %f12;
	fma.rn.f32 	%f14, %f6, 0f3FB8AA3B, %f13;
	fma.rn.f32 	%f15, %f6, 0f32A57060, %f14;
	mov.b32 	%r12, %f11;
	shl.b32 	%r13, %r12, 23;
	mov.b32 	%f16, %r13;
	ex2.approx.ftz.f32 	%f17, %f15;
	fma.rn.f32 	%f18, %f17, %f16, 0f3F800000;
	rcp.rn.f32 	%f19, %f18;
	mul.f32 	%f20, %f2, %f19;
	mul.f32 	%f21, %f1, %f20;
	mov.f32 	%f22, 0f3F800000;
	sub.f32 	%f23, %f22, %f19;
	fma.rn.f32 	%f24, %f23, %f21, %f19;
	mul.f32 	%f25, %f3, %f4;
	mul.f32 	%f26, %f25, %f24;
	add.s64 	%rd13, %rd6, %rd7;
	st.global.f32 	[%rd13], %f26;
	mul.f32 	%f27, %f4, %f20;
	add.s64 	%rd14, %rd13, %rd9;
	st.global.f32 	[%rd14], %f27;
$L__BB1_2:
	ret;

}


// ===== COMPILED SASS (sm_100) =====

	.target	sm_100

	.elftype	@"ET_EXEC"


//--------------------- .note.nv.tkinfo           --------------------------
	.section	.note.nv.tkinfo,"",@"SHT_NOTE"
	.sectionflags	@"SHF_NOTE_NV_TKINFO"
	.tkinfo
        /*0018*/ 	.word	0x00000002
        /*0030*/ 	.string	""
        /*0030*/ 	.string	"ptxas"
        /*0030*/ 	.string	"Cuda compilation tools, release 13.0, V13.0.88"
        /*0030*/ 	.string	"Build cuda_13.0.r13.0/compiler.36424714_0"
        /*0030*/ 	.string	"-arch sm_100 -m 64 "



//--------------------- .note.nv.cuinfo           --------------------------
	.section	.note.nv.cuinfo,"",@"SHT_NOTE"
	.sectionflags	@"SHF_NOTE_NV_CUINFO"
        /*0018*/ 	.short	0x0002
        /*001a*/ 	.short	0x0064
        /*001c*/ 	.short	0x0082
	.zero		2


//--------------------- .nv.info                  --------------------------
	.section	.nv.info,"",@"SHT_CUDA_INFO"
	.align	4


	//----- nvinfo : EIATTR_REGCOUNT
	.align		4
        /*0000*/ 	.byte	0x04, 0x2f
        /*0002*/ 	.short	(.L_1 - .L_0)
	.align		4
.L_0:
        /*0004*/ 	.word	index@(_Z26fused_swish_and_mul_kernelPfPKffii)
        /*0008*/ 	.word	0x00000010


	//----- nvinfo : EIATTR_FRAME_SIZE
	.align		4
.L_1:
        /*000c*/ 	.byte	0x04, 0x11
        /*000e*/ 	.short	(.L_3 - .L_2)
	.align		4
.L_2:
        /*0010*/ 	.word	index@($__internal_1_$__cuda_sm20_rcp_rn_f32_slowpath)
        /*0014*/ 	.word	0x00000000


	//----- nvinfo : EIATTR_FRAME_SIZE
	.align		4
.L_3:
        /*0018*/ 	.byte	0x04, 0x11
        /*001a*/ 	.short	(.L_5 - .L_4)
	.align		4
.L_4:
        /*001c*/ 	.word	index@(_Z26fused_swish_and_mul_kernelPfPKffii)
        /*0020*/ 	.word	0x00000000


	//----- nvinfo : EIATTR_REGCOUNT
	.align		4
.L_5:
        /*0024*/ 	.byte	0x04, 0x2f
        /*0026*/ 	.short	(.L_7 - .L_6)
	.align		4
.L_6:
        /*0028*/ 	.word	index@(_Z35fused_swish_and_mul_backward_kernelPfPKfS1_fii)
        /*002c*/ 	.word	0x00000012


	//----- nvinfo : EIATTR_FRAME_SIZE
	.align		4
.L_7:
        /*0030*/ 	.byte	0x04, 0x11
        /*0032*/ 	.short	(.L_9 - .L_8)
	.align		4
.L_8:
        /*0034*/ 	.word	index@($__internal_0_$__cuda_sm20_rcp_rn_f32_slowpath)
        /*0038*/ 	.word	0x00000000


	//----- nvinfo : EIATTR_FRAME_SIZE
	.align		4
.L_9:
        /*003c*/ 	.byte	0x04, 0x11
        /*003e*/ 	.short	(.L_11 - .L_10)
	.align		4
.L_10:
        /*0040*/ 	.word	index@(_Z35fused_swish_and_mul_backward_kernelPfPKfS1_fii)
        /*0044*/ 	.word	0x00000000


	//----- nvinfo : EIATTR_MIN_STACK_SIZE
	.align		4
.L_11:
        /*0048*/ 	.byte	0x04, 0x12
        /*004a*/ 	.short	(.L_13 - .L_12)
	.align		4
.L_12:
        /*004c*/ 	.word	index@(_Z35fused_swish_and_mul_backward_kernelPfPKfS1_fii)
        /*0050*/ 	.word	0x00000000


	//----- nvinfo : EIATTR_MIN_STACK_SIZE
	.align		4
.L_13:
        /*0054*/ 	.byte	0x04, 0x12
        /*0056*/ 	.short	(.L_15 - .L_14)
	.align		4
.L_14:
        /*0058*/ 	.word	index@(_Z26fused_swish_and_mul_kernelPfPKffii)
        /*005c*/ 	.word	0x00000000
.L_15:


//--------------------- .nv.compat                --------------------------
	.section	.nv.compat,"",@"SHT_CUDA_COMPAT_INFO"
	.align	4
        /*0000*/ 	.byte	0x02, 0x09, 0x00, 0x00, 0x02, 0x02, 0x01, 0x00, 0x02, 0x05, 0x05, 0x00, 0x03, 0x07, 0x01, 0x01
        /*0010*/ 	.byte	0x02, 0x03, 0x00, 0x00, 0x02, 0x06, 0x01, 0x00, 0x04, 0x0b, 0x08, 0x00, 0x09, 0x00, 0x00, 0x00
        /*0020*/ 	.byte	0x00, 0x00, 0x00, 0x00


//--------------------- .nv.info._Z35fused_swish_and_mul_backward_kernelPfPKfS1_fii --------------------------
	.section	.nv.info._Z35fused_swish_and_mul_backward_kernelPfPKfS1_fii,"",@"SHT_CUDA_INFO"
	.sectionflags	@""
	.align	4


	//----- nvinfo : EIATTR_CUDA_API_VERSION
	.align		4
        /*0000*/ 	.byte	0x04, 0x37
        /*0002*/ 	.short	(.L_17 - .L_16)
.L_16:
        /*0004*/ 	.word	0x00000082


	//----- nvinfo : EIATTR_KPARAM_INFO
	.align		4
.L_17:
        /*0008*/ 	.byte	0x04, 0x17
        /*000a*/ 	.short	(.L_19 - .L_18)
.L_18:
        /*000c*/ 	.word	0x00000000
        /*0010*/ 	.short	0x0005
        /*0012*/ 	.short	0x0020
        /*0014*/ 	.byte	0x00, 0xf0, 0x11, 0x00


	//----- nvinfo : EIATTR_KPARAM_INFO
	.align		4
.L_19:
        /*0018*/ 	.byte	0x04, 0x17
        /*001a*/ 	.short	(.L_21 - .L_20)
.L_20:
        /*001c*/ 	.word	0x00000000
        /*0020*/ 	.short	0x0004
        /*0022*/ 	.short	0x001c
        /*0024*/ 	.byte	0x00, 0xf0, 0x11, 0x00


	//----- nvinfo : EIATTR_KPARAM_INFO
	.align		4
.L_21:
        /*0028*/ 	.byte	0x04, 0x17
        /*002a*/ 	.short	(.L_23 - .L_22)
.L_22:
        /*002c*/ 	.word	0x00000000
        /*0030*/ 	.short	0x0003
        /*0032*/ 	.short	0x0018
        /*0034*/ 	.byte	0x00, 0xf0, 0x11, 0x00


	//----- nvinfo : EIATTR_KPARAM_INFO
	.align		4
.L_23:
        /*0038*/ 	.byte	0x04, 0x17
        /*003a*/ 	.short	(.L_25 - .L_24)
.L_24:
        /*003c*/ 	.word	0x00000000
        /*0040*/ 	.short	0x0002
        /*0042*/ 	.short	0x0010
        /*0044*/ 	.byte	0x00, 0xf5, 0x21, 0x00


	//----- nvinfo : EIATTR_KPARAM_INFO
	.align		4
.L_25:
        /*0048*/ 	.byte	0x04, 0x17
        /*004a*/ 	.short	(.L_27 - .L_26)
.L_26:
        /*004c*/ 	.word	0x00000000
        /*0050*/ 	.short	0x0001
        /*0052*/ 	.short	0x0008
        /*0054*/ 	.byte	0x00, 0xf5, 0x21, 0x00


	//----- nvinfo : EIATTR_KPARAM_INFO
	.align		4
.L_27:
        /*0058*/ 	.byte	0x04, 0x17
        /*005a*/ 	.short	(.L_29 - .L_28)
.L_28:
        /*005c*/ 	.word	0x00000000
        /*0060*/ 	.short	0x0000
        /*0062*/ 	.short	0x0000
        /*0064*/ 	.byte	0x00, 0xf5, 0x21, 0x00


	//----- nvinfo : EIATTR_SPARSE_MMA_MASK
	.align		4
.L_29:
        /*0068*/ 	.byte	0x03, 0x50
        /*006a*/ 	.short	0x0000


	//----- nvinfo : EIATTR_MAXREG_COUNT
	.align		4
        /*006c*/ 	.byte	0x03, 0x1b
        /*006e*/ 	.short	0x00ff


	//----- nvinfo : EIATTR_MERCURY_ISA_VERSION
	.align		4
        /*0070*/ 	.byte	0x03, 0x5f
        /*0072*/ 	.short	0x0101


	//----- nvinfo : EIATTR_VRC_CTA_INIT_COUNT
	.align		4
        /*0074*/ 	.byte	0x02, 0x4a
	.zero		1
	.zero		1


	//----- nvinfo : EIATTR_EXIT_INSTR_OFFSETS
	.align		4
        /*0078*/ 	.byte	0x04, 0x1c
        /*007a*/ 	.short	(.L_31 - .L_30)


	//   ....[0]....
.L_30:
        /*007c*/ 	.word	0x00000070


	//   ....[1]....
        /*0080*/ 	.word	0x00000520


	//----- nvinfo : EIATTR_CRS_STACK_SIZE
	.align		4
.L_31:
        /*0084*/ 	.byte	0x04, 0x1e
        /*0086*/ 	.short	(.L_33 - .L_32)
.L_32:
        /*0088*/ 	.word	0x00000000


	//----- nvinfo : EIATTR_CBANK_PARAM_SIZE
	.align		4
.L_33:
        /*008c*/ 	.byte	0x03, 0x19
        /*008e*/ 	.short	0x0024


	//----- nvinfo : EIATTR_PARAM_CBANK
	.align		4
        /*0090*/ 	.byte	0x04, 0x0a
        /*0092*/ 	.short	(.L_35 - .L_34)
	.align		4
.L_34:
        /*0094*/ 	.word	index@(.nv.constant0._Z35fused_swish_and_mul_backward_kernelPfPKfS1_fii)
        /*0098*/ 	.short	0x0380
        /*009a*/ 	.short	0x0024


	//----- nvinfo : EIATTR_SW_WAR
	.align		4
.L_35:
        /*009c*/ 	.byte	0x04, 0x36
        /*009e*/ 	.short	(.L_37 - .L_36)
.L_36:
        /*00a0*/ 	.word	0x00000008
.L_37:


//--------------------- .nv.info._Z26fused_swish_and_mul_kernelPfPKffii --------------------------
	.section	.nv.info._Z26fused_swish_and_mul_kernelPfPKffii,"",@"SHT_CUDA_INFO"
	.sectionflags	@""
	.align	4


	//----- nvinfo : EIATTR_CUDA_API_VERSION
	.align		4
        /*0000*/ 	.byte	0x04, 0x37
        /*0002*/ 	.short	(.L_39 - .L_38)
.L_38:
        /*0004*/ 	.word	0x00000082


	//----- nvinfo : EIATTR_KPARAM_INFO
	.align		4
.L_39:
        /*0008*/ 	.byte	0x04, 0x17
        /*000a*/ 	.short	(.L_41 - .L_40)
.L_40:
        /*000c*/ 	.word	0x00000000
        /*0010*/ 	.short	0x0004
        /*0012*/ 	.short	0x0018
        /*0014*/ 	.byte	0x00, 0xf0, 0x11, 0x00


	//----- nvinfo : EIATTR_KPARAM_INFO
	.align		4
.L_41:
        /*0018*/ 	.byte	0x04, 0x17
        /*001a*/ 	.short	(.L_43 - .L_42)
.L_42:
        /*001c*/ 	.word	0x00000000
        /*0020*/ 	.short	0x0003
        /*0022*/ 	.short	0x0014
        /*0024*/ 	.byte	0x00, 0xf0, 0x11, 0x00


	//----- nvinfo : EIATTR_KPARAM_INFO
	.align		4
.L_43:
        /*0028*/ 	.byte	0x04, 0x17
        /*002a*/ 	.short	(.L_45 - .L_44)
.L_44:
        /*002c*/ 	.word	0x00000000
        /*0030*/ 	.short	0x0002
        /*0032*/ 	.short	0x0010
        /*0034*/ 	.byte	0x00, 0xf0, 0x11, 0x00


	//----- nvinfo : EIATTR_KPARAM_INFO
	.align		4
.L_45:
        /*0038*/ 	.byte	0x04, 0x17
        /*003a*/ 	.short	(.L_47 - .L_46)
.L_46:
        /*003c*/ 	.word	0x00000000
        /*0040*/ 	.short	0x0001
        /*0042*/ 	.short	0x0008
        /*0044*/ 	.byte	0x00, 0xf5, 0x21, 0x00


	//----- nvinfo : EIATTR_KPARAM_INFO
	.align		4
.L_47:
        /*0048*/ 	.byte	0x04, 0x17
        /*004a*/ 	.short	(.L_49 - .L_48)
.L_48:
        /*004c*/ 	.word	0x00000000
        /*0050*/ 	.short	0x0000
        /*0052*/ 	.short	0x0000
        /*0054*/ 	.byte	0x00, 0xf5, 0x21, 0x00


	//----- nvinfo : EIATTR_SPARSE_MMA_MASK
	.align		4
.L_49:
        /*0058*/ 	.byte	0x03, 0x50
        /*005a*/ 	.short	0x0000


	//----- nvinfo : EIATTR_MAXREG_COUNT
	.align		4
        /*005c*/ 	.byte	0x03, 0x1b
        /*005e*/ 	.short	0x00ff


	//----- nvinfo : EIATTR_MERCURY_ISA_VERSION
	.align		4
        /*0060*/ 	.byte	0x03, 0x5f
        /*0062*/ 	.short	0x0101


	//----- nvinfo : EIATTR_VRC_CTA_INIT_COUNT
	.align		4
        /*0064*/ 	.byte	0x02, 0x4a
	.zero		1
	.zero		1


	//----- nvinfo : EIATTR_EXIT_INSTR_OFFSETS
	.align		4
        /*0068*/ 	.byte	0x04, 0x1c
        /*006a*/ 	.short	(.L_51 - .L_50)


	//   ....[0]....
.L_50:
        /*006c*/ 	.word	0x00000070


	//   ....[1]....
        /*0070*/ 	.word	0x00000470


	//----- nvinfo : EIATTR_CRS_STACK_SIZE
	.align		4
.L_51:
        /*0074*/ 	.byte	0x04, 0x1e
        /*0076*/ 	.short	(.L_53 - .L_52)
.L_52:
        /*0078*/ 	.word	0x00000000


	//----- nvinfo : EIATTR_CBANK_PARAM_SIZE
	.align		4
.L_53:
        /*007c*/ 	.byte	0x03, 0x19
        /*007e*/ 	.short	0x001c


	//----- nvinfo : EIATTR_PARAM_CBANK
	.align		4
        /*0080*/ 	.byte	0x04, 0x0a
        /*0082*/ 	.short	(.L_55 - .L_54)
	.align		4
.L_54:
        /*0084*/ 	.word	index@(.nv.constant0._Z26fused_swish_and_mul_kernelPfPKffii)
        /*0088*/ 	.short	0x0380
        /*008a*/ 	.short	0x001c


	//----- nvinfo : EIATTR_SW_WAR
	.align		4
.L_55:
        /*008c*/ 	.byte	0x04, 0x36
        /*008e*/ 	.short	(.L_57 - .L_56)
.L_56:
        /*0090*/ 	.word	0x00000008
.L_57:


//--------------------- .nv.callgraph             --------------------------
	.section	.nv.callgraph,"",@"SHT_CUDA_CALLGRAPH"
	.align	4
	.sectionentsize	8
	.align		4
        /*0000*/ 	.word	0x00000000
	.align		4
        /*0004*/ 	.word	0xffffffff
	.align		4
        /*0008*/ 	.word	0x00000000
	.align		4
        /*000c*/ 	.word	0xfffffffe
	.align		4
        /*0010*/ 	.word	0x00000000
	.align		4
        /*0014*/ 	.word	0xfffffffd
	.align		4
        /*0018*/ 	.word	0x00000000
	.align		4
        /*001c*/ 	.word	0xfffffffc


//--------------------- .text._Z35fused_swish_and_mul_backward_kernelPfPKfS1_fii --------------------------
	.section	.text._Z35fused_swish_and_mul_backward_kernelPfPKfS1_fii,"ax",@progbits
	.align	128
        .global         _Z35fused_swish_and_mul_backward_kernelPfPKfS1_fii
        .type           _Z35fused_swish_and_mul_backward_kernelPfPKfS1_fii,@function
        .size           _Z35fused_swish_and_mul_backward_kernelPfPKfS1_fii,(.L_x_16 - _Z35fused_swish_and_mul_backward_kernelPfPKfS1_fii)
        .other          _Z35fused_swish_and_mul_backward_kernelPfPKfS1_fii,@"STO_CUDA_ENTRY STV_DEFAULT"
_Z35fused_swish_and_mul_backward_kernelPfPKfS1_fii:
.text._Z35fused_swish_and_mul_backward_kernelPfPKfS1_fii:
[----:B------:R-:W-:Y:S01]  /*0000*/  LDC R1, c[0x0][0x37c] ;  /* 0x0000df00ff017b82 */ /* 0x000fe20000000800 */
[----:B------:R-:W0:Y:S07]  /*0010*/  S2R R0, SR_TID.X ;  /* 0x0000000000007919 */ /* 0x000e2e0000002100 */
[----:B------:R-:W0:Y:S01]  /*0020*/  S2UR UR4, SR_CTAID.X ;  /* 0x00000000000479c3 */ /* 0x000e220000002500 */
[----:B------:R-:W1:Y:S07]  /*0030*/  LDCU UR5, c[0x0][0x3a0] ;  /* 0x00007400ff0577ac */ /* 0x000e6e0008000800 */
[----:B------:R-:W0:Y:S02]  /*0040*/  LDC R5, c[0x0][0x360] ;  /* 0x0000d800ff057b82 */ /* 0x000e240000000800 */
[----:B0-----:R-:W-:-:S05]  /*0050*/  IMAD R5, R5, UR4, R0 ;  /* 0x0000000405057c24 */ /* 0x001fca000f8e0200 */
[----:B-1----:R-:W-:-:S13]  /*0060*/  ISETP.GE.AND P0, PT, R5, UR5, PT ;  /* 0x0000000505007c0c */ /* 0x002fda000bf06270 */
[----:B------:R-:W-:Y:S05]  /*0070*/  @P0 EXIT ;  /* 0x000000000000094d */ /* 0x000fea0003800000 */
[----:B------:R-:W0:Y:S01]  /*0080*/  LDC R0, c[0x0][0x39c] ;  /* 0x0000e700ff007b82 */ /* 0x000e220000000800 */
[----:B------:R-:W1:Y:S01]  /*0090*/  LDCU.64 UR4, c[0x0][0x358] ;  /* 0x00006b00ff0477ac */ /* 0x000e620008000a00 */
[----:B------:R-:W2:Y:S06]  /*00a0*/  LDCU UR6, c[0x0][0x398] ;  /* 0x00007300ff0677ac */ /* 0x000eac0008000800 */
[----:B------:R-:W3:Y:S01]  /*00b0*/  LDC.64 R10, c[0x0][0x388] ;  /* 0x0000e200ff0a7b82 */ /* 0x000ee20000000a00 */
[----:B0-----:R-:W-:-:S04]  /*00c0*/  IABS R7, R0 ;  /* 0x0000000000077213 */ /* 0x001fc80000000000 */
[----:B------:R-:W0:Y:S08]  /*00d0*/  I2F.RP R4, R7 ;  /* 0x0000000700047306 */ /* 0x000e300000209400 */
[----:B0-----:R-:W0:Y:S02]  /*00e0*/  MUFU.RCP R4, R4 ;  /* 0x0000000400047308 */ /* 0x001e240000001000 */
[----:B0-----:R-:W-:-:S06]  /*00f0*/  IADD3 R2, PT, PT, R4, 0xffffffe, RZ ;  /* 0x0ffffffe04027810 */ /* 0x001fcc0007ffe0ff */
[----:B------:R0:W4:Y:S02]  /*0100*/  F2I.FTZ.U32.TRUNC.NTZ R3, R2 ;  /* 0x0000000200037305 */ /* 0x000124000021f000 */
[----:B0-----:R-:W-:Y:S02]  /*0110*/  HFMA2 R2, -RZ, RZ, 0, 0 ;  /* 0x00000000ff027431 */ /* 0x001fe400000001ff */
[----:B----4-:R-:W-:-:S04]  /*0120*/  IMAD.MOV R6, RZ, RZ, -R3 ;  /* 0x000000ffff067224 */ /* 0x010fc800078e0a03 */
[----:B------:R-:W-:Y:S01]  /*0130*/  IMAD R9, R6, R7, RZ ;  /* 0x0000000706097224 */ /* 0x000fe200078e02ff */
[----:B------:R-:W-:-:S03]  /*0140*/  IABS R6, R5 ;  /* 0x0000000500067213 */ /* 0x000fc60000000000 */
[----:B------:R-:W-:Y:S01]  /*0150*/  IMAD.HI.U32 R3, R3, R9, R2 ;  /* 0x0000000903037227 */ /* 0x000fe200078e0002 */
[----:B------:R-:W-:Y:S01]  /*0160*/  LOP3.LUT R2, R5, R0, RZ, 0x3c, !PT ;  /* 0x0000000005027212 */ /* 0x000fe200078e3cff */
[----:B------:R-:W0:Y:S03]  /*0170*/  LDC.64 R8, c[0x0][0x390] ;  /* 0x0000e400ff087b82 */ /* 0x000e260000000a00 */
[----:B------:R-:W-:Y:S01]  /*0180*/  ISETP.GE.AND P1, PT, R2, RZ, PT ;  /* 0x000000ff0200720c */ /* 0x000fe20003f26270 */
[----:B------:R-:W-:-:S04]  /*0190*/  IMAD.HI.U32 R3, R3, R6, RZ ;  /* 0x0000000603037227 */ /* 0x000fc800078e00ff */
[----:B------:R-:W-:-:S04]  /*01a0*/  IMAD.MOV R4, RZ, RZ, -R3 ;  /* 0x000000ffff047224 */ /* 0x000fc800078e0a03 */
[----:B------:R-:W-:-:S05]  /*01b0*/  IMAD R4, R7, R4, R6 ;  /* 0x0000000407047224 */ /* 0x000fca00078e0206 */
[----:B------:R-:W-:-:S13]  /*01c0*/  ISETP.GT.U32.AND P2, PT, R7, R4, PT ;  /* 0x000000040700720c */ /* 0x000fda0003f44070 */
[-C--:B------:R-:W-:Y:S01]  /*01d0*/  @!P2 IADD3 R4, PT, PT, R4, -R7.reuse, RZ ;  /* 0x800000070404a210 */ /* 0x080fe20007ffe0ff */
[----:B------:R-:W-:Y:S01]  /*01e0*/  @!P2 VIADD R3, R3, 0x1 ;  /* 0x000000010303a836 */ /* 0x000fe20000000000 */
[----:B------:R-:W-:Y:S02]  /*01f0*/  ISETP.NE.AND P2, PT, R0, RZ, PT ;  /* 0x000000ff0000720c */ /* 0x000fe40003f45270 */
[----:B------:R-:W-:-:S13]  /*0200*/  ISETP.GE.U32.AND P0, PT, R4, R7, PT ;  /* 0x000000070400720c */ /* 0x000fda0003f06070 */
[----:B------:R-:W-:-:S05]  /*0210*/  @P0 IADD3 R3, PT, PT, R3, 0x1, RZ ;  /* 0x0000000103030810 */ /* 0x000fca0007ffe0ff */
[----:B------:R-:W-:Y:S01]  /*0220*/  @!P1 IMAD.MOV R3, RZ, RZ, -R3 ;  /* 0x000000ffff039224 */ /* 0x000fe200078e0a03 */
[----:B------:R-:W-:-:S05]  /*0230*/  @!P2 LOP3.LUT R3, RZ, R0, RZ, 0x33, !PT ;  /* 0x00000000ff03a212 */ /* 0x000fca00078e33ff */
[----:B------:R-:W-:-:S05]  /*0240*/  IMAD R2, R3, R0, RZ ;  /* 0x0000000003027224 */ /* 0x000fca00078e02ff */
[----:B------:R-:W-:-:S05]  /*0250*/  IADD3 R3, PT, PT, R5, -R2, RZ ;  /* 0x8000000205037210 */ /* 0x000fca0007ffe0ff */
[----:B------:R-:W-:-:S04]  /*0260*/  IMAD R3, R2, 0x2, R3 ;  /* 0x0000000202037824 */ /* 0x000fc800078e0203 */
[----:B0-----:R-:W-:-:S05]  /*0270*/  IMAD.WIDE R8, R3, 0x4, R8 ;  /* 0x0000000403087825 */ /* 0x001fca00078e0208 */
[----:B-1----:R-:W2:Y:S01]  /*0280*/  LDG.E R4, desc[UR4][R8.64] ;  /* 0x0000000408047981 */ /* 0x002ea2000c1e1900 */
[----:B------:R-:W-:-:S04]  /*0290*/  IMAD.WIDE R6, R0, 0x4, R8 ;  /* 0x0000000400067825 */ /* 0x000fc800078e0208 */
[----:B---3--:R-:W-:Y:S02]  /*02a0*/  IMAD.WIDE R10, R5, 0x4, R10 ;  /* 0x00000004050a7825 */ /* 0x008fe400078e020a */
[----:B------:R0:W5:Y:S04]  /*02b0*/  LDG.E R6, desc[UR4][R6.64] ;  /* 0x0000000406067981 */ /* 0x000168000c1e1900 */
[----:B------:R0:W5:Y:S01]  /*02c0*/  LDG.E R5, desc[UR4][R10.64] ;  /* 0x000000040a057981 */ /* 0x000162000c1e1900 */
[----:B------:R-:W-:Y:S01]  /*02d0*/  MOV R13, 0x3bbb989d ;  /* 0x3bbb989d000d7802 */ /* 0x000fe20000000f00 */
[----:B------:R-:W-:Y:S01]  /*02e0*/  IMAD.MOV.U32 R15, RZ, RZ, 0x437c0000 ;  /* 0x437c0000ff0f7424 */ /* 0x000fe200078e00ff */
[----:B------:R-:W-:Y:S01]  /*02f0*/  BSSY.RECONVERGENT B0, `(.L_x_0) ;  /* 0x0000015000007945 */ /* 0x000fe20003800200 */
[----:B--2---:R-:W-:-:S04]  /*0300*/  FMUL R0, R4, -UR6 ;  /* 0x8000000604007c20 */ /* 0x004fc80008400000 */
[----:B------:R-:W-:-:S04]  /*0310*/  FFMA.SAT R2, R0, R13, 0.5 ;  /* 0x3f00000000027423 */ /* 0x000fc8000000200d */
[----:B------:R-:W-:-:S04]  /*0320*/  FFMA.RM R2, R2, R15, 12582913 ;  /* 0x4b40000102027423 */ /* 0x000fc8000000400f */
[----:B------:R-:W-:-:S04]  /*0330*/  FADD R9, R2, -12583039 ;  /* 0xcb40007f02097421 */ /* 0x000fc80000000000 */
[----:B------:R-:W-:-:S04]  /*0340*/  FFMA R9, R0, 1.4426950216293334961, -R9 ;  /* 0x3fb8aa3b00097823 */ /* 0x000fc80000000809 */
[----:B------:R-:W-:-:S06]  /*0350*/  FFMA R9, R0, 1.925963033500011079e-08, R9 ;  /* 0x32a5706000097823 */ /* 0x000fcc0000000009 */
[----:B------:R-:W1:Y:S01]  /*0360*/  MUFU.EX2 R9, R9 ;  /* 0x0000000900097308 */ /* 0x000e620000000800 */
[----:B------:R-:W-:-:S05]  /*0370*/  SHF.L.U32 R2, R2, 0x17, RZ ;  /* 0x0000001702027819 */ /* 0x000fca00000006ff */
[----:B-1----:R-:W-:-:S04]  /*0380*/  FFMA R2, R2, R9, 1 ;  /* 0x3f80000002027423 */ /* 0x002fc80000000009 */
[----:B------:R-:W-:-:S05]  /*0390*/  VIADD R0, R2, 0x1800000 ;  /* 0x0180000002007836 */ /* 0x000fca0000000000 */
[----:B------:R-:W-:-:S04]  /*03a0*/  LOP3.LUT R0, R0, 0x7f800000, RZ, 0xc0, !PT ;  /* 0x7f80000000007812 */ /* 0x000fc800078ec0ff */
[----:B------:R-:W-:-:S13]  /*03b0*/  ISETP.GT.U32.AND P0, PT, R0, 0x1ffffff, PT ;  /* 0x01ffffff0000780c */ /* 0x000fda0003f04070 */
[----:B0-----:R-:W-:Y:S05]  /*03c0*/  @P0 BRA `(.L_x_1) ;  /* 0x00000000000c0947 */ /* 0x001fea0003800000 */
[----:B------:R-:W-:-:S07]  /*03d0*/  MOV R8, 0x3f0 ;  /* 0x000003f000087802 */ /* 0x000fce0000000f00 */
[----:B-----5:R-:W-:Y:S05]  /*03e0*/  CALL.REL.NOINC `($__internal_0_$__cuda_sm20_rcp_rn_f32_slowpath) ;  /* 0x0000000000507944 */ /* 0x020fea0003c00000 */
[----:B------:R-:W-:Y:S05]  /*03f0*/  BRA `(.L_x_2) ;  /* 0x0000000000107947 */ /* 0x000fea0003800000 */
.L_x_1:
[----:B------:R-:W0:Y:S02]  /*0400*/  MUFU.RCP R7, R2 ;  /* 0x0000000200077308 */ /* 0x000e240000001000 */
[----:B0-----:R-:W-:-:S04]  /*0410*/  FFMA R0, R2, R7, -1 ;  /* 0xbf80000002007423 */ /* 0x001fc80000000007 */
[----:B------:R-:W-:-:S04]  /*0420*/  FADD.FTZ R0, -R0, -RZ ;  /* 0x800000ff00007221 */ /* 0x000fc80000010100 */
[----:B------:R-:W-:-:S07]  /*0430*/  FFMA R7, R7, R0, R7 ;  /* 0x0000000007077223 */ /* 0x000fce0000000007 */
.L_x_2:
[----:B------:R-:W-:Y:S05]  /*0440*/  BSYNC.RECONVERGENT B0 ;  /* 0x0000000000007941 */ /* 0x000fea0003800200 */
.L_x_0:
[----:B------:R-:W0:Y:S01]  /*0450*/  LDC.64 R8, c[0x0][0x398] ;  /* 0x0000e600ff087b82 */ /* 0x000e220000000a00 */
[----:B------:R-:W-:Y:S01]  /*0460*/  FMUL R4, R4, R7 ;  /* 0x0000000704047220 */ /* 0x000fe20000400000 */
[----:B------:R-:W-:-:S06]  /*0470*/  FADD R0, -R7, 1 ;  /* 0x3f80000007007421 */ /* 0x000fcc0000000100 */
[----:B------:R-:W1:Y:S01]  /*0480*/  LDC.64 R10, c[0x0][0x380] ;  /* 0x0000e000ff0a7b82 */ /* 0x000e620000000a00 */
[----:B0-----:R-:W-:-:S04]  /*0490*/  FMUL R8, R4, R8 ;  /* 0x0000000804087220 */ /* 0x001fc80000400000 */
[----:B------:R-:W-:Y:S01]  /*04a0*/  FFMA R0, R8, R0, R7 ;  /* 0x0000000008007223 */ /* 0x000fe20000000007 */
[----:B-----5:R-:W-:Y:S01]  /*04b0*/  FMUL R7, R5, R4 ;  /* 0x0000000405077220 */ /* 0x020fe20000400000 */
[----:B-1----:R-:W-:-:S04]  /*04c0*/  IMAD.WIDE R2, R3, 0x4, R10 ;  /* 0x0000000403027825 */ /* 0x002fc800078e020a */
[----:B------:R-:W-:-:S04]  /*04d0*/  FMUL R11, R6, R5 ;  /* 0x00000005060b7220 */ /* 0x000fc80000400000 */
[----:B------:R-:W-:Y:S01]  /*04e0*/  FMUL R11, R0, R11 ;  /* 0x0000000b000b7220 */ /* 0x000fe20000400000 */
[----:B------:R-:W-:-:S04]  /*04f0*/  IMAD.WIDE R4, R9, 0x4, R2 ;  /* 0x0000000409047825 */ /* 0x000fc800078e0202 */
[----:B------:R-:W-:Y:S04]  /*0500*/  STG.E desc[UR4][R2.64], R11 ;  /* 0x0000000b02007986 */ /* 0x000fe8000c101904 */
[----:B------:R-:W-:Y:S01]  /*0510*/  STG.E desc[UR4][R4.64], R7 ;  /* 0x0000000704007986 */ /* 0x000fe2000c101904 */
[----:B------:R-:W-:Y:S05]  /*0520*/  EXIT ;  /* 0x000000000000794d */ /* 0x000fea0003800000 */
        .weak           $__internal_0_$__cuda_sm20_rcp_rn_f32_slowpath
        .type           $__internal_0_$__cuda_sm20_rcp_rn_f32_slowpath,@function
        .size           $__internal_0_$__cuda_sm20_rcp_rn_f32_slowpath,(.L_x_16 - $__internal_0_$__cuda_sm20_rcp_rn_f32_slowpath)
$__internal_0_$__cuda_sm20_rcp_rn_f32_slowpath:
[----:B------:R-:W-:Y:S01]  /*0530*/  SHF.L.U32 R0, R2, 0x1, RZ ;  /* 0x0000000102007819 */ /* 0x000fe200000006ff */
[----:B------:R-:W-:Y:S03]  /*0540*/  BSSY.RECONVERGENT B1, `(.L_x_3) ;  /* 0x0000031000017945 */ /* 0x000fe60003800200 */
[----:B------:R-:W-:Y:S01]  /*0550*/  SHF.R.U32.HI R11, RZ, 0x18, R0 ;  /* 0x00000018ff0b7819 */ /* 0x000fe20000011600 */
[----:B------:R-:W-:-:S03]  /*0560*/  IMAD.MOV.U32 R0, RZ, RZ, R2 ;  /* 0x000000ffff007224 */ /* 0x000fc600078e0002 */
[----:B------:R-:W-:-:S13]  /*0570*/  ISETP.NE.U32.AND P0, PT, R11, RZ, PT ;  /* 0x000000ff0b00720c */ /* 0x000fda0003f05070 */
[----:B------:R-:W-:Y:S05]  /*0580*/  @P0 BRA `(.L_x_4) ;  /* 0x0000000000280947 */ /* 0x000fea0003800000 */
[----:B------:R-:W-:-:S04]  /*0590*/  SHF.L.U32 R2, R0, 0x1, RZ ;  /* 0x0000000100027819 */ /* 0x000fc800000006ff */
[----:B------:R-:W-:-:S13]  /*05a0*/  ISETP.NE.AND P0, PT, R2, RZ, PT ;  /* 0x000000ff0200720c */ /* 0x000fda0003f05270 */
[----:B------:R-:W-:Y:S01]  /*05b0*/  @P0 FFMA R9, R0, 1.84467440737095516160e+19, RZ ;  /* 0x5f80000000090823 */ /* 0x000fe200000000ff */
[----:B------:R-:W-:Y:S08]  /*05c0*/  @!P0 MUFU.RCP R7, R0 ;  /* 0x0000000000078308 */ /* 0x000ff00000001000 */
[----:B------:R-:W0:Y:S02]  /*05d0*/  @P0 MUFU.RCP R2, R9 ;  /* 0x0000000900020308 */ /* 0x000e240000001000 */
[----:B0-----:R-:W-:-:S04]  /*05e0*/  @P0 FFMA R10, R9, R2, -1 ;  /* 0xbf800000090a0423 */ /* 0x001fc80000000002 */
[----:B------:R-:W-:-:S04]  /*05f0*/  @P0 FADD.FTZ R11, -R10, -RZ ;  /* 0x800000ff0a0b0221 */ /* 0x000fc80000010100 */
[----:B------:R-:W-:-:S04]  /*0600*/  @P0 FFMA R2, R2, R11, R2 ;  /* 0x0000000b02020223 */ /* 0x000fc80000000002 */
[----:B------:R-:W-:Y:S01]  /*0610*/  @P0 FFMA R7, R2, 1.84467440737095516160e+19, RZ ;  /* 0x5f80000002070823 */ /* 0x000fe200000000ff */
[----:B------:R-:W-:Y:S06]  /*0620*/  BRA `(.L_x_5) ;  /* 0x0000000000887947 */ /* 0x000fec0003800000 */
.L_x_4:
[----:B------:R-:W-:-:S05]  /*0630*/  VIADD R13, R11, 0xffffff03 ;  /* 0xffffff030b0d7836 */ /* 0x000fca0000000000 */
[----:B------:R-:W-:-:S13]  /*0640*/  ISETP.GT.U32.AND P0, PT, R13, 0x1, PT ;  /* 0x000000010d00780c */ /* 0x000fda0003f04070 */
[----:B------:R-:W-:Y:S05]  /*0650*/  @P0 BRA `(.L_x_6) ;  /* 0x0000000000780947 */ /* 0x000fea0003800000 */
[----:B------:R-:W-:Y:S01]  /*0660*/  LOP3.LUT R2, R0, 0x7fffff, RZ, 0xc0, !PT ;  /* 0x007fffff00027812 */ /* 0x000fe200078ec0ff */
[----:B------:R-:W-:-:S03]  /*0670*/  HFMA2 R12, -RZ, RZ, 0, 1.78813934326171875e-07 ;  /* 0x00000003ff0c7431 */ /* 0x000fc600000001ff */
[----:B------:R-:W-:-:S04]  /*0680*/  LOP3.LUT R2, R2, 0x3f800000, RZ, 0xfc, !PT ;  /* 0x3f80000002027812 */ /* 0x000fc800078efcff */
[----:B------:R-:W0:Y:S01]  /*0690*/  MUFU.RCP R7, R2 ;  /* 0x0000000200077308 */ /* 0x000e220000001000 */
[----:B------:R-:W-:Y:S01]  /*06a0*/  SHF.L.U32 R12, R12, R13, RZ ;  /* 0x0000000d0c0c7219 */ /* 0x000fe200000006ff */
[----:B0-----:R-:W-:-:S04]  /*06b0*/  FFMA R9, R2, R7, -1 ;  /* 0xbf80000002097423 */ /* 0x001fc80000000007 */
[----:B------:R-:W-:-:S04]  /*06c0*/  FADD.FTZ R10, -R9, -RZ ;  /* 0x800000ff090a7221 */ /* 0x000fc80000010100 */
[CCC-:B------:R-:W-:Y:S01]  /*06d0*/  FFMA.RM R9, R7.reuse, R10.reuse, R7.reuse ;  /* 0x0000000a07097223 */ /* 0x1c0fe20000004007 */
[----:B------:R-:W-:-:S04]  /*06e0*/  FFMA.RP R10, R7, R10, R7 ;  /* 0x0000000a070a7223 */ /* 0x000fc80000008007 */
[C---:B------:R-:W-:Y:S02]  /*06f0*/  LOP3.LUT R7, R9.reuse, 0x7fffff, RZ, 0xc0, !PT ;  /* 0x007fffff09077812 */ /* 0x040fe400078ec0ff */
[----:B------:R-:W-:Y:S02]  /*0700*/  FSETP.NEU.FTZ.AND P0, PT, R9, R10, PT ;  /* 0x0000000a0900720b */ /* 0x000fe40003f1d000 */
[----:B------:R-:W-:Y:S02]  /*0710*/  LOP3.LUT R7, R7, 0x800000, RZ, 0xfc, !PT ;  /* 0x0080000007077812 */ /* 0x000fe400078efcff */
[----:B------:R-:W-:Y:S02]  /*0720*/  SEL R9, RZ, 0xffffffff, !P0 ;  /* 0xffffffffff097807 */ /* 0x000fe40004000000 */
[----:B------:R-:W-:-:S03]  /*0730*/  LOP3.LUT R12, R12, R7, RZ, 0xc0, !PT ;  /* 0x000000070c0c7212 */ /* 0x000fc600078ec0ff */
[----:B------:R-:W-:Y:S01]  /*0740*/  IMAD.MOV R2, RZ, RZ, -R9 ;  /* 0x000000ffff027224 */ /* 0x000fe200078e0a09 */
[----:B------:R-:W-:-:S04]  /*0750*/  SHF.R.U32.HI R12, RZ, R13, R12 ;  /* 0x0000000dff0c7219 */ /* 0x000fc8000001160c */
[----:B------:R-:W-:Y:S02]  /*0760*/  LOP3.LUT P1, RZ, R2, R13, R7, 0xf8, !PT ;  /* 0x0000000d02ff7212 */ /* 0x000fe4000782f807 */
[C---:B------:R-:W-:Y:S02]  /*0770*/  LOP3.LUT P0, RZ, R12.reuse, 0x1, RZ, 0xc0, !PT ;  /* 0x000000010cff7812 */ /* 0x040fe4000780c0ff */
[----:B------:R-:W-:-:S04]  /*0780*/  LOP3.LUT P2, RZ, R12, 0x2, RZ, 0xc0, !PT ;  /* 0x000000020cff7812 */ /* 0x000fc8000784c0ff */
[----:B------:R-:W-:Y:S02]  /*0790*/  PLOP3.LUT P0, PT, P0, P1, P2, 0xe0, 0x0 ;  /* 0x000000000000781c */ /* 0x000fe40000703c20 */
[----:B------:R-:W-:Y:S02]  /*07a0*/  LOP3.LUT P1, RZ, R0, 0x7fffff, RZ, 0xc0, !PT ;  /* 0x007fffff00ff7812 */ /* 0x000fe4000782c0ff */
[----:B------:R-:W-:-:S04]  /*07b0*/  SEL R2, RZ, 0x1, !P0 ;  /* 0x00000001ff027807 */ /* 0x000fc80004000000 */
[----:B------:R-:W-:-:S04]  /*07c0*/  IADD3 R2, PT, PT, -R2, RZ, RZ ;  /* 0x000000ff02027210 */ /* 0x000fc80007ffe1ff */
[----:B------:R-:W-:Y:S02]  /*07d0*/  ISETP.GE.AND P0, PT, R2, RZ, PT ;  /* 0x000000ff0200720c */ /* 0x000fe40003f06270 */
[----:B------:R-:W-:-:S04]  /*07e0*/  IADD3 R2, PT, PT, R11, -0xfc, RZ ;  /* 0xffffff040b027810 */ /* 0x000fc80007ffe0ff */
[----:B------:R-:W-:-:S07]  /*07f0*/  SHF.R.U32.HI R7, RZ, R2, R7 ;  /* 0x00000002ff077219 */ /* 0x000fce0000011607 */
[----:B------:R-:W-:-:S05]  /*0800*/  @!P0 VIADD R7, R7, 0x1 ;  /* 0x0000000107078836 */ /* 0x000fca0000000000 */
[----:B------:R-:W-:-:S04]  /*0810*/  @!P1 SHF.L.U32 R7, R7, 0x1, RZ ;  /* 0x0000000107079819 */ /* 0x000fc800000006ff */
[----:B------:R-:W-:Y:S01]  /*0820*/  LOP3.LUT R7, R7, 0x80000000, R0, 0xf8, !PT ;  /* 0x8000000007077812 */ /* 0x000fe200078ef800 */
[----:B------:R-:W-:Y:S06]  /*0830*/  BRA `(.L_x_5) ;  /* 0x0000000000047947 */ /* 0x000fec0003800000 */
.L_x_6:
[----:B------:R0:W1:Y:S02]  /*0840*/  MUFU.RCP R7, R0 ;  /* 0x0000000000077308 */ /* 0x0000640000001000 */
.L_x_5:
[----:B------:R-:W-:Y:S05]  /*0850*/  BSYNC.RECONVERGENT B1 ;  /* 0x0000000000017941 */ /* 0x000fea0003800200 */
.L_x_3:
[----:B------:R-:W-:-:S04]  /*0860*/  MOV R9, 0x0 ;  /* 0x0000000000097802 */ /* 0x000fc80000000f00 */
[----:B01----:R-:W-:Y:S05]  /*0870*/  RET.REL.NODEC R8 `(_Z35fused_swish_and_mul_backward_kernelPfPKfS1_fii) ;  /* 0xfffffff408e07950 */ /* 0x003fea0003c3ffff */
.L_x_7:
[----:B------:R-:W-:-:S00]  /*0880*/  BRA `(.L_x_7) ;  /* 0xfffffffc00fc7947 */ /* 0x000fc0000383ffff */
[----:B------:R-:W-:-:S00]  /*0890*/  NOP ;  /* 0x0000000000007918 */ /* 0x000fc00000000000 */
        /* <DEDUP_REMOVED lines=14> */
.L_x_16:


//--------------------- .text._Z26fused_swish_and_mul_kernelPfPKffii --------------------------
	.section	.text._Z26fused_swish_and_mul_kernelPfPKffii,"ax",@progbits
	.align	128
        .global         _Z26fused_swish_and_mul_kernelPfPKffii
        .type           _Z26fused_swish_and_mul_kernelPfPKffii,@function
        .size           _Z26fused_swish_and_mul_kernelPfPKffii,(.L_x_17 - _Z26fused_swish_and_mul_kernelPfPKffii)
        .other          _Z26fused_swish_and_mul_kernelPfPKffii,@"STO_CUDA_ENTRY STV_DEFAULT"
_Z26fused_swish_and_mul_kernelPfPKffii:
.text._Z26fused_swish_and_mul_kernelPfPKffii:
        /* <DEDUP_REMOVED lines=10> */
[----:B------:R-:W2:Y:S01]  /*00a0*/  LDCU UR6, c[0x0][0x390] ;  /* 0x00007200ff0677ac */ /* 0x000ea20008000800 */
[----:B0-----:R-:W-:-:S04]  /*00b0*/  IABS R7, R8 ;  /* 0x0000000800077213 */ /* 0x001fc80000000000 */
[----:B------:R-:W0:Y:S08]  /*00c0*/  I2F.RP R0, R7 ;  /* 0x0000000700007306 */ /* 0x000e300000209400 */
[----:B0-----:R-:W0:Y:S02]  /*00d0*/  MUFU.RCP R0, R0 ;  /* 0x0000000000007308 */ /* 0x001e240000001000 */
[----:B0-----:R-:W-:-:S06]  /*00e0*/  VIADD R4, R0, 0xffffffe ;  /* 0x0ffffffe00047836 */ /* 0x001fcc0000000000 */
[----:B------:R0:W3:Y:S02]  /*00f0*/  F2I.FTZ.U32.TRUNC.NTZ R5, R4 ;  /* 0x0000000400057305 */ /* 0x0000e4000021f000 */
[----:B0-----:R-:W-:Y:S02]  /*0100*/  HFMA2 R4, -RZ, RZ, 0, 0 ;  /* 0x00000000ff047431 */ /* 0x001fe400000001ff */
[----:B---3--:R-:W-:-:S04]  /*0110*/  IMAD.MOV R2, RZ, RZ, -R5 ;  /* 0x000000ffff027224 */ /* 0x008fc800078e0a05 */
[----:B------:R-:W-:Y:S01]  /*0120*/  IMAD R9, R2, R7, RZ ;  /* 0x0000000702097224 */ /* 0x000fe200078e02ff */
[----:B------:R-:W-:-:S03]  /*0130*/  IABS R2, R3 ;  /* 0x0000000300027213 */ /* 0x000fc60000000000 */
[----:B------:R-:W-:-:S06]  /*0140*/  IMAD.HI.U32 R5, R5, R9, R4 ;  /* 0x0000000905057227 */ /* 0x000fcc00078e0004 */
[----:B------:R-:W-:-:S04]  /*0150*/  IMAD.HI.U32 R5, R5, R2, RZ ;  /* 0x0000000205057227 */ /* 0x000fc800078e00ff */
[----:B------:R-:W-:-:S04]  /*0160*/  IMAD.MOV R0, RZ, RZ, -R5 ;  /* 0x000000ffff007224 */ /* 0x000fc800078e0a05 */
[----:B------:R-:W-:-:S05]  /*0170*/  IMAD R0, R7, R0, R2 ;  /* 0x0000000007007224 */ /* 0x000fca00078e0202 */
[----:B------:R-:W-:-:S13]  /*0180*/  ISETP.GT.U32.AND P2, PT, R7, R0, PT ;  /* 0x000000000700720c */ /* 0x000fda0003f44070 */
[----:B------:R-:W-:Y:S01]  /*0190*/  @!P2 IMAD.IADD R0, R0, 0x1, -R7 ;  /* 0x000000010000a824 */ /* 0x000fe200078e0a07 */
[----:B------:R-:W-:Y:S02]  /*01a0*/  @!P2 IADD3 R5, PT, PT, R5, 0x1, RZ ;  /* 0x000000010505a810 */ /* 0x000fe40007ffe0ff */
[----:B------:R-:W-:Y:S02]  /*01b0*/  ISETP.NE.AND P2, PT, R8, RZ, PT ;  /* 0x000000ff0800720c */ /* 0x000fe40003f45270 */
[----:B------:R-:W-:Y:S02]  /*01c0*/  ISETP.GE.U32.AND P0, PT, R0, R7, PT ;  /* 0x000000070000720c */ /* 0x000fe40003f06070 */
[----:B------:R-:W-:Y:S01]  /*01d0*/  LOP3.LUT R0, R3, R8, RZ, 0x3c, !PT ;  /* 0x0000000803007212 */ /* 0x000fe200078e3cff */
[----:B------:R-:W0:Y:S03]  /*01e0*/  LDC.64 R6, c[0x0][0x388] ;  /* 0x0000e200ff067b82 */ /* 0x000e260000000a00 */
[----:B------:R-:W-:-:S07]  /*01f0*/  ISETP.GE.AND P1, PT, R0, RZ, PT ;  /* 0x000000ff0000720c */ /* 0x000fce0003f26270 */
[----:B------:R-:W-:-:S06]  /*0200*/  @P0 VIADD R5, R5, 0x1 ;  /* 0x0000000105050836 */ /* 0x000fcc0000000000 */
[----:B------:R-:W-:Y:S02]  /*0210*/  @!P1 IADD3 R5, PT, PT, -R5, RZ, RZ ;  /* 0x000000ff05059210 */ /* 0x000fe40007ffe1ff */
[----:B------:R-:W-:-:S05]  /*0220*/  @!P2 LOP3.LUT R5, RZ, R8, RZ, 0x33, !PT ;  /* 0x00000008ff05a212 */ /* 0x000fca00078e33ff */
[----:B------:R-:W-:-:S04]  /*0230*/  IMAD R0, R5, R8, RZ ;  /* 0x0000000805007224 */ /* 0x000fc800078e02ff */
[----:B------:R-:W-:-:S05]  /*0240*/  IMAD.IADD R5, R3, 0x1, -R0 ;  /* 0x0000000103057824 */ /* 0x000fca00078e0a00 */
[----:B------:R-:W-:-:S05]  /*0250*/  LEA R5, R0, R5, 0x1 ;  /* 0x0000000500057211 */ /* 0x000fca00078e08ff */
[----:B0-----:R-:W-:-:S05]  /*0260*/  IMAD.WIDE R6, R5, 0x4, R6 ;  /* 0x0000000405067825 */ /* 0x001fca00078e0206 */
[----:B-1----:R-:W2:Y:S01]  /*0270*/  LDG.E R4, desc[UR4][R6.64] ;  /* 0x0000000406047981 */ /* 0x002ea2000c1e1900 */
[----:B------:R-:W-:-:S05]  /*0280*/  IMAD.WIDE R8, R8, 0x4, R6 ;  /* 0x0000000408087825 */ /* 0x000fca00078e0206 */
[----:B------:R0:W5:Y:S01]  /*0290*/  LDG.E R5, desc[UR4][R8.64] ;  /* 0x0000000408057981 */ /* 0x000162000c1e1900 */
[----:B------:R-:W-:Y:S01]  /*02a0*/  IMAD.MOV.U32 R11, RZ, RZ, 0x3bbb989d ;  /* 0x3bbb989dff0b7424 */ /* 0x000fe200078e00ff */
[----:B------:R-:W-:Y:S01]  /*02b0*/  MOV R13, 0x437c0000 ;  /* 0x437c0000000d7802 */ /* 0x000fe20000000f00 */
[----:B------:R-:W-:Y:S01]  /*02c0*/  BSSY.RECONVERGENT B0, `(.L_x_8) ;  /* 0x0000015000007945 */ /* 0x000fe20003800200 */
[----:B--2---:R-:W-:-:S04]  /*02d0*/  FMUL R0, R4, -UR6 ;  /* 0x8000000604007c20 */ /* 0x004fc80008400000 */
[----:B------:R-:W-:-:S04]  /*02e0*/  FFMA.SAT R2, R0, R11, 0.5 ;  /* 0x3f00000000027423 */ /* 0x000fc8000000200b */
[----:B------:R-:W-:-:S04]  /*02f0*/  FFMA.RM R2, R2, R13, 12582913 ;  /* 0x4b40000102027423 */ /* 0x000fc8000000400d */
[C---:B------:R-:W-:Y:S01]  /*0300*/  FADD R11, R2.reuse, -12583039 ;  /* 0xcb40007f020b7421 */ /* 0x040fe20000000000 */
[----:B------:R-:W-:-:S03]  /*0310*/  IMAD.SHL.U32 R2, R2, 0x800000, RZ ;  /* 0x0080000002027824 */ /* 0x000fc600078e00ff */
[----:B------:R-:W-:-:S04]  /*0320*/  FFMA R11, R0, 1.4426950216293334961, -R11 ;  /* 0x3fb8aa3b000b7823 */ /* 0x000fc8000000080b */
[----:B------:R-:W-:-:S06]  /*0330*/  FFMA R11, R0, 1.925963033500011079e-08, R11 ;  /* 0x32a57060000b7823 */ /* 0x000fcc000000000b */
[----:B------:R-:W1:Y:S02]  /*0340*/  MUFU.EX2 R11, R11 ;  /* 0x0000000b000b7308 */ /* 0x000e640000000800 */
[----:B-1----:R-:W-:-:S05]  /*0350*/  FFMA R2, R2, R11, 1 ;  /* 0x3f80000002027423 */ /* 0x002fca000000000b */
[----:B------:R-:W-:-:S04]  /*0360*/  IADD3 R0, PT, PT, R2, 0x1800000, RZ ;  /* 0x0180000002007810 */ /* 0x000fc80007ffe0ff */
[----:B------:R-:W-:-:S04]  /*0370*/  LOP3.LUT R0, R0, 0x7f800000, RZ, 0xc0, !PT ;  /* 0x7f80000000007812 */ /* 0x000fc800078ec0ff */
[----:B------:R-:W-:-:S13]  /*0380*/  ISETP.GT.U32.AND P0, PT, R0, 0x1ffffff, PT ;  /* 0x01ffffff0000780c */ /* 0x000fda0003f04070 */
[----:B0-----:R-:W-:Y:S05]  /*0390*/  @P0 BRA `(.L_x_9) ;  /* 0x00000000000c0947 */ /* 0x001fea0003800000 */
[----:B------:R-:W-:-:S07]  /*03a0*/  MOV R6, 0x3c0 ;  /* 0x000003c000067802 */ /* 0x000fce0000000f00 */
[----:B-----5:R-:W-:Y:S05]  /*03b0*/  CALL.REL.NOINC `($__internal_1_$__cuda_sm20_rcp_rn_f32_slowpath) ;  /* 0x0000000000307944 */ /* 0x020fea0003c00000 */
[----:B------:R-:W-:Y:S05]  /*03c0*/  BRA `(.L_x_10) ;  /* 0x0000000000107947 */ /* 0x000fea0003800000 */
.L_x_9:
[----:B------:R-:W0:Y:S02]  /*03d0*/  MUFU.RCP R9, R2 ;  /* 0x0000000200097308 */ /* 0x000e240000001000 */
[----:B0-----:R-:W-:-:S04]  /*03e0*/  FFMA R0, R2, R9, -1 ;  /* 0xbf80000002007423 */ /* 0x001fc80000000009 */
[----:B------:R-:W-:-:S04]  /*03f0*/  FADD.FTZ R0, -R0, -RZ ;  /* 0x800000ff00007221 */ /* 0x000fc80000010100 */
[----:B------:R-:W-:-:S07]  /*0400*/  FFMA R9, R9, R0, R9 ;  /* 0x0000000009097223 */ /* 0x000fce0000000009 */
.L_x_10:
[----:B------:R-:W-:Y:S05]  /*0410*/  BSYNC.RECONVERGENT B0 ;  /* 0x0000000000007941 */ /* 0x000fea0003800200 */
.L_x_8:
[----:B------:R-:W0:Y:S01]  /*0420*/  LDC.64 R6, c[0x0][0x380] ;  /* 0x0000e000ff067b82 */ /* 0x000e220000000a00 */
[----:B------:R-:W-:-:S04]  /*0430*/  FMUL R4, R4, R9 ;  /* 0x0000000904047220 */ /* 0x000fc80000400000 */
[----:B-----5:R-:W-:Y:S01]  /*0440*/  FMUL R5, R5, R4 ;  /* 0x0000000405057220 */ /* 0x020fe20000400000 */
[----:B0-----:R-:W-:-:S05]  /*0450*/  IMAD.WIDE R2, R3, 0x4, R6 ;  /* 0x0000000403027825 */ /* 0x001fca00078e0206 */
[----:B------:R-:W-:Y:S01]  /*0460*/  STG.E desc[UR4][R2.64], R5 ;  /* 0x0000000502007986 */ /* 0x000fe2000c101904 */
[----:B------:R-:W-:Y:S05]  /*0470*/  EXIT ;  /* 0x000000000000794d */ /* 0x000fea0003800000 */
        .weak           $__internal_1_$__cuda_sm20_rcp_rn_f32_slowpath
        .type           $__internal_1_$__cuda_sm20_rcp_rn_f32_slowpath,@function
        .size           $__internal_1_$__cuda_sm20_rcp_rn_f32_slowpath,(.L_x_17 - $__internal_1_$__cuda_sm20_rcp_rn_f32_slowpath)
$__internal_1_$__cuda_sm20_rcp_rn_f32_slowpath:
[----:B------:R-:W-:Y:S01]  /*0480*/  IMAD.SHL.U32 R0, R2, 0x2, RZ ;  /* 0x0000000202007824 */ /* 0x000fe200078e00ff */
[----:B------:R-:W-:Y:S04]  /*0490*/  BSSY.RECONVERGENT B1, `(.L_x_11) ;  /* 0x0000031000017945 */ /* 0x000fe80003800200 */
[----:B------:R-:W-:Y:S02]  /*04a0*/  SHF.R.U32.HI R11, RZ, 0x18, R0 ;  /* 0x00000018ff0b7819 */ /* 0x000fe40000011600 */
[----:B------:R-:W-:Y:S02]  /*04b0*/  MOV R0, R2 ;  /* 0x0000000200007202 */ /* 0x000fe40000000f00 */
[----:B------:R-:W-:-:S13]  /*04c0*/  ISETP.NE.U32.AND P0, PT, R11, RZ, PT ;  /* 0x000000ff0b00720c */ /* 0x000fda0003f05070 */
[----:B------:R-:W-:Y:S05]  /*04d0*/  @P0 BRA `(.L_x_12) ;  /* 0x0000000000280947 */ /* 0x000fea0003800000 */
[----:B------:R-:W-:-:S05]  /*04e0*/  IMAD.SHL.U32 R2, R0, 0x2, RZ ;  /* 0x0000000200027824 */ /* 0x000fca00078e00ff */
        /* <DEDUP_REMOVED lines=9> */
.L_x_12:
[----:B------:R-:W-:-:S04]  /*0580*/  IADD3 R13, PT, PT, R11, -0xfd, RZ ;  /* 0xffffff030b0d7810 */ /* 0x000fc80007ffe0ff */
[----:B------:R-:W-:-:S13]  /*0590*/  ISETP.GT.U32.AND P0, PT, R13, 0x1, PT ;  /* 0x000000010d00780c */ /* 0x000fda0003f04070 */
[----:B------:R-:W-:Y:S05]  /*05a0*/  @P0 BRA `(.L_x_14) ;  /* 0x0000000000780947 */ /* 0x000fea0003800000 */
[----:B------:R-:W-:Y:S01]  /*05b0*/  LOP3.LUT R2, R0, 0x7fffff, RZ, 0xc0, !PT ;  /* 0x007fffff00027812 */ /* 0x000fe200078ec0ff */
[----:B------:R-:W-:-:S03]  /*05c0*/  IMAD.MOV.U32 R10, RZ, RZ, 0x3 ;  /* 0x00000003ff0a7424 */ /* 0x000fc600078e00ff */
[----:B------:R-:W-:Y:S02]  /*05d0*/  LOP3.LUT R2, R2, 0x3f800000, RZ, 0xfc, !PT ;  /* 0x3f80000002027812 */ /* 0x000fe400078efcff */
[----:B------:R-:W-:Y:S02]  /*05e0*/  SHF.L.U32 R10, R10, R13, RZ ;  /* 0x0000000d0a0a7219 */ /* 0x000fe400000006ff */
[----:B------:R-:W0:Y:S02]  /*05f0*/  MUFU.RCP R7, R2 ;  /* 0x0000000200077308 */ /* 0x000e240000001000 */
        /* <DEDUP_REMOVED lines=8> */
[----:B------:R-:W-:Y:S02]  /*0680*/  LOP3.LUT R10, R10, R7, RZ, 0xc0, !PT ;  /* 0x000000070a0a7212 */ /* 0x000fe400078ec0ff */
[----:B------:R-:W-:-:S02]  /*0690*/  IADD3 R8, PT, PT, -R8, RZ, RZ ;  /* 0x000000ff08087210 */ /* 0x000fc40007ffe1ff */
[-C--:B------:R-:W-:Y:S02]  /*06a0*/  SHF.R.U32.HI R10, RZ, R13.reuse, R10 ;  /* 0x0000000dff0a7219 */ /* 0x080fe4000001160a */
[----:B------:R-:W-:Y:S02]  /*06b0*/  LOP3.LUT P1, RZ, R8, R13, R7, 0xf8, !PT ;  /* 0x0000000d08ff7212 */ /* 0x000fe4000782f807 */
[C---:B------:R-:W-:Y:S02]  /*06c0*/  LOP3.LUT P0, RZ, R10.reuse, 0x1, RZ, 0xc0, !PT ;  /* 0x000000010aff7812 */ /* 0x040fe4000780c0ff */
[----:B------:R-:W-:-:S04]  /*06d0*/  LOP3.LUT P2, RZ, R10, 0x2, RZ, 0xc0, !PT ;  /* 0x000000020aff7812 */ /* 0x000fc8000784c0ff */
[----:B------:R-:W-:Y:S02]  /*06e0*/  PLOP3.LUT P0, PT, P0, P1, P2, 0xe0, 0x0 ;  /* 0x000000000000781c */ /* 0x000fe40000703c20 */
[----:B------:R-:W-:Y:S02]  /*06f0*/  LOP3.LUT P1, RZ, R0, 0x7fffff, RZ, 0xc0, !PT ;  /* 0x007fffff00ff7812 */ /* 0x000fe4000782c0ff */
[----:B------:R-:W-:-:S05]  /*0700*/  SEL R2, RZ, 0x1, !P0 ;  /* 0x00000001ff027807 */ /* 0x000fca0004000000 */
[----:B------:R-:W-:-:S05]  /*0710*/  IMAD.MOV R2, RZ, RZ, -R2 ;  /* 0x000000ffff027224 */ /* 0x000fca00078e0a02 */
[----:B------:R-:W-:Y:S02]  /*0720*/  ISETP.GE.AND P0, PT, R2, RZ, PT ;  /* 0x000000ff0200720c */ /* 0x000fe40003f06270 */
[----:B------:R-:W-:-:S04]  /*0730*/  IADD3 R2, PT, PT, R11, -0xfc, RZ ;  /* 0xffffff040b027810 */ /* 0x000fc80007ffe0ff */
[----:B------:R-:W-:-:S07]  /*0740*/  SHF.R.U32.HI R7, RZ, R2, R7 ;  /* 0x00000002ff077219 */ /* 0x000fce0000011607 */
[----:B------:R-:W-:-:S05]  /*0750*/  @!P0 VIADD R7, R7, 0x1 ;  /* 0x0000000107078836 */ /* 0x000fca0000000000 */
[----:B------:R-:W-:-:S04]  /*0760*/  @!P1 SHF.L.U32 R7, R7, 0x1, RZ ;  /* 0x0000000107079819 */ /* 0x000fc800000006ff */
[----:B------:R-:W-:Y:S01]  /*0770*/  LOP3.LUT R7, R7, 0x80000000, R0, 0xf8, !PT ;  /* 0x8000000007077812 */ /* 0x000fe200078ef800 */
[----:B------:R-:W-:Y:S06]  /*0780*/  BRA `(.L_x_13) ;  /* 0x0000000000047947 */ /* 0x000fec0003800000 */
.L_x_14:
[----:B------:R0:W1:Y:S02]  /*0790*/  MUFU.RCP R7, R0 ;  /* 0x0000000000077308 */ /* 0x0000640000001000 */
.L_x_13:
[----:B------:R-:W-:Y:S05]  /*07a0*/  BSYNC.RECONVERGENT B1 ;  /* 0x0000000000017941 */ /* 0x000fea0003800200 */
.L_x_11:
[----:B-1----:R-:W-:Y:S02]  /*07b0*/  IMAD.MOV.U32 R9, RZ, RZ, R7 ;  /* 0x000000ffff097224 */ /* 0x002fe400078e0007 */
[----:B------:R-:W-:-:S04]  /*07c0*/  HFMA2 R7, -RZ, RZ, 0, 0 ;  /* 0x00000000ff077431 */ /* 0x000fc800000001ff */
[----:B0-----:R-:W-:Y:S05]  /*07d0*/  RET.REL.NODEC R6 `(_Z26fused_swish_and_mul_kernelPfPKffii) ;  /* 0xfffffff806087950 */ /* 0x001fea0003c3ffff */
.L_x_15:
        /* <DEDUP_REMOVED lines=10> */
.L_x_17:


//--------------------- .nv.shared.reserved.0     --------------------------
	.section	.nv.shared.reserved.0,"aw",@nobits
	.weak		__nv_reservedSMEM_offset_0_alias
	.size		__nv_reservedSMEM_offset_0_alias, 0, 64
	.other		__nv_reservedSMEM_offset_0_alias,@"STO_CUDA_RESERVED_SHARED STV_DEFAULT"
__nv_reservedSMEM_offset_0_alias:
	.zero		0
	.zero		64


//--------------------- .nv.constant0._Z35fused_swish_and_mul_backward_kernelPfPKfS1_fii --------------------------
	.section	.nv.constant0._Z35fused_swish_and_mul_backward_kernelPfPKfS1_fii,"a",@progbits
	.sectionflags	@""
	.align	4
.nv.constant0._Z35fused_swish_and_mul_backward_kernelPfPKfS1_fii:
	.zero		932


//--------------------- .nv.constant0._Z26fused_swish_and_mul_kernelPfPKffii --------------------------
	.section	.nv.constant0._Z26fused_swish_and_mul_kernelPfPKffii,"a",@progbits
	.sectionflags	@""
	.align	4
.nv.constant0._Z26fused_swish_and_mul_kernelPfPKffii:
	.zero		924


//--------------------- SYMBOLS --------------------------

	.type		.nv.reservedSmem.offset0,@object
	.size		.nv.reservedSmem.offset0,0x4
